//
// Generated by NVIDIA NVVM Compiler
//
// Compiler Build ID: CL-36424714
// Cuda compilation tools, release 13.0, V13.0.88
// Based on NVVM 20.0.0
//

.version 9.0
.target sm_100
.address_size 64

	// .globl	_Z9process2DPfii

.visible .entry _Z9process2DPfii(
	.param .u64 .ptr .align 1 _Z9process2DPfii_param_0,
	.param .u32 _Z9process2DPfii_param_1,
	.param .u32 _Z9process2DPfii_param_2
)
{
	.reg .pred 	%p<2>;
	.reg .b32 	%r<13>;
	.reg .b32 	%f<3>;
	.reg .b64 	%rd<5>;

	ld.param.u64 	%rd1, [_Z9process2DPfii_param_0];
	ld.param.u32 	%r2, [_Z9process2DPfii_param_1];
	ld.param.u32 	%r3, [_Z9process2DPfii_param_2];
	mov.u32 	%r4, %ctaid.x;
	mov.u32 	%r5, %ntid.x;
	mov.u32 	%r6, %tid.x;
	mad.lo.s32 	%r7, %r4, %r5, %r6;
	mov.u32 	%r8, %ctaid.y;
	mov.u32 	%r9, %ntid.y;
	mov.u32 	%r10, %tid.y;
	mad.lo.s32 	%r11, %r8, %r9, %r10;
	mad.lo.s32 	%r1, %r2, %r11, %r7;
	mul.lo.s32 	%r12, %r3, %r2;
	setp.ge.s32 	%p1, %r1, %r12;
	@%p1 bra 	$L__BB0_2;
	cvta.to.global.u64 	%rd2, %rd1;
	cvt.rn.f32.s32 	%f1, %r1;
	add.f32 	%f2, %f1, %f1;
	mul.wide.s32 	%rd3, %r1, 4;
	add.s64 	%rd4, %rd2, %rd3;
	st.global.f32 	[%rd4], %f2;
$L__BB0_2:
	ret;

}


// ===== COMPILED SASS (sm_100) =====

	.target	sm_100

	.elftype	@"ET_EXEC"


//--------------------- .note.nv.tkinfo           --------------------------
	.section	.note.nv.tkinfo,"",@"SHT_NOTE"
	.sectionflags	@"SHF_NOTE_NV_TKINFO"
	.tkinfo
        /*0018*/ 	.word	0x00000002
        /*0030*/ 	.string	""
        /*0030*/ 	.string	"ptxas"
        /*0030*/ 	.string	"Cuda compilation tools, release 13.0, V13.0.88"
        /*0030*/ 	.string	"Build cuda_13.0.r13.0/compiler.36424714_0"
        /*0030*/ 	.string	"-arch sm_100 -m 64 "



//--------------------- .note.nv.cuinfo           --------------------------
	.section	.note.nv.cuinfo,"",@"SHT_NOTE"
	.sectionflags	@"SHF_NOTE_NV_CUINFO"
        /*0018*/ 	.short	0x0002
        /*001a*/ 	.short	0x0064
        /*001c*/ 	.short	0x0082
	.zero		2


//--------------------- .nv.info                  --------------------------
	.section	.nv.info,"",@"SHT_CUDA_INFO"
	.align	4


	//----- nvinfo : EIATTR_REGCOUNT
	.align		4
        /*0000*/ 	.byte	0x04, 0x2f
        /*0002*/ 	.short	(.L_1 - .L_0)
	.align		4
.L_0:
        /*0004*/ 	.word	index@(_Z9process2DPfii)
        /*0008*/ 	.word	0x00000008


	//----- nvinfo : EIATTR_FRAME_SIZE
	.align		4
.L_1:
        /*000c*/ 	.byte	0x04, 0x11
        /*000e*/ 	.short	(.L_3 - .L_2)
	.align		4
.L_2:
        /*0010*/ 	.word	index@(_Z9process2DPfii)
        /*0014*/ 	.word	0x00000000


	//----- nvinfo : EIATTR_MIN_STACK_SIZE
	.align		4
.L_3:
        /*0018*/ 	.byte	0x04, 0x12
        /*001a*/ 	.short	(.L_5 - .L_4)
	.align		4
.L_4:
        /*001c*/ 	.word	index@(_Z9process2DPfii)
        /*0020*/ 	.word	0x00000000
.L_5:


//--------------------- .nv.compat                --------------------------
	.section	.nv.compat,"",@"SHT_CUDA_COMPAT_INFO"
	.align	4
        /*0000*/ 	.byte	0x02, 0x09, 0x00, 0x00, 0x02, 0x02, 0x01, 0x00, 0x02, 0x05, 0x05, 0x00, 0x03, 0x07, 0x01, 0x01
        /*0010*/ 	.byte	0x02, 0x03, 0x00, 0x00, 0x02, 0x06, 0x01, 0x00, 0x04, 0x0b, 0x08, 0x00, 0x09, 0x00, 0x00, 0x00
        /*0020*/ 	.byte	0x00, 0x00, 0x00, 0x00


//--------------------- .nv.info._Z9process2DPfii --------------------------
	.section	.nv.info._Z9process2DPfii,"",@"SHT_CUDA_INFO"
	.sectionflags	@""
	.align	4


	//----- nvinfo : EIATTR_CUDA_API_VERSION
	.align		4
        /*0000*/ 	.byte	0x04, 0x37
        /*0002*/ 	.short	(.L_7 - .L_6)
.L_6:
        /*0004*/ 	.word	0x00000082


	//----- nvinfo : EIATTR_KPARAM_INFO
	.align		4
.L_7:
        /*0008*/ 	.byte	0x04, 0x17
        /*000a*/ 	.short	(.L_9 - .L_8)
.L_8:
        /*000c*/ 	.word	0x00000000
        /*0010*/ 	.short	0x0002
        /*0012*/ 	.short	0x000c
        /*0014*/ 	.byte	0x00, 0xf0, 0x11, 0x00


	//----- nvinfo : EIATTR_KPARAM_INFO
	.align		4
.L_9:
        /*0018*/ 	.byte	0x04, 0x17
        /*001a*/ 	.short	(.L_11 - .L_10)
.L_10:
        /*001c*/ 	.word	0x00000000
        /*0020*/ 	.short	0x0001
        /*0022*/ 	.short	0x0008
        /*0024*/ 	.byte	0x00, 0xf0, 0x11, 0x00


	//----- nvinfo : EIATTR_KPARAM_INFO
	.align		4
.L_11:
        /*0028*/ 	.byte	0x04, 0x17
        /*002a*/ 	.short	(.L_13 - .L_12)
.L_12:
        /*002c*/ 	.word	0x00000000
        /*0030*/ 	.short	0x0000
        /*0032*/ 	.short	0x0000
        /*0034*/ 	.byte	0x00, 0xf5, 0x21, 0x00


	//----- nvinfo : EIATTR_SPARSE_MMA_MASK
	.align		4
.L_13:
        /*0038*/ 	.byte	0x03, 0x50
        /*003a*/ 	.short	0x0000


	//----- nvinfo : EIATTR_MAXREG_COUNT
	.align		4
        /*003c*/ 	.byte	0x03, 0x1b
        /*003e*/ 	.short	0x00ff


	//----- nvinfo : EIATTR_MERCURY_ISA_VERSION
	.align		4
        /*0040*/ 	.byte	0x03, 0x5f
        /*0042*/ 	.short	0x0101


	//----- nvinfo : EIATTR_VRC_CTA_INIT_COUNT
	.align		4
        /*0044*/ 	.byte	0x02, 0x4a
	.zero		1
	.zero		1


	//----- nvinfo : EIATTR_EXIT_INSTR_OFFSETS
	.align		4
        /*0048*/ 	.byte	0x04, 0x1c
        /*004a*/ 	.short	(.L_15 - .L_14)


	//   ....[0]....
.L_14:
        /*004c*/ 	.word	0x000000d0


	//   ....[1]....
        /*0050*/ 	.word	0x00000140


	//----- nvinfo : EIATTR_CBANK_PARAM_SIZE
	.align		4
.L_15:
        /*0054*/ 	.byte	0x03, 0x19
        /*0056*/ 	.short	0x0010


	//----- nvinfo : EIATTR_PARAM_CBANK
	.align		4
        /*0058*/ 	.byte	0x04, 0x0a
        /*005a*/ 	.short	(.L_17 - .L_16)
	.align		4
.L_16:
        /*005c*/ 	.word	index@(.nv.constant0._Z9process2DPfii)
        /*0060*/ 	.short	0x0380
        /*0062*/ 	.short	0x0010


	//----- nvinfo : EIATTR_SW_WAR
	.align		4
.L_17:
        /*0064*/ 	.byte	0x04, 0x36
        /*0066*/ 	.short	(.L_19 - .L_18)
.L_18:
        /*0068*/ 	.word	0x00000008
.L_19:


//--------------------- .nv.callgraph             --------------------------
	.section	.nv.callgraph,"",@"SHT_CUDA_CALLGRAPH"
	.align	4
	.sectionentsize	8
	.align		4
        /*0000*/ 	.word	0x00000000
	.align		4
        /*0004*/ 	.word	0xffffffff
	.align		4
        /*0008*/ 	.word	0x00000000
	.align		4
        /*000c*/ 	.word	0xfffffffe
	.align		4
        /*0010*/ 	.word	0x00000000
	.align		4
        /*0014*/ 	.word	0xfffffffd
	.align		4
        /*0018*/ 	.word	0x00000000
	.align		4
        /*001c*/ 	.word	0xfffffffc


//--------------------- .text._Z9process2DPfii    --------------------------
	.section	.text._Z9process2DPfii,"ax",@progbits
	.align	128
        .global         _Z9process2DPfii
        .type           _Z9process2DPfii,@function
        .size           _Z9process2DPfii,(.L_x_1 - _Z9process2DPfii)
        .other          _Z9process2DPfii,@"STO_CUDA_ENTRY STV_DEFAULT"
_Z9process2DPfii:
.text._Z9process2DPfii:
[----:B------:R-:W-:Y:S01]  /*0000*/  LDC R1, c[0x0][0x37c] ;  /* 0x0000df00ff017b82 */ /* 0x000fe20000000800 */
[----:B------:R-:W0:Y:S07]  /*0010*/  S2R R3, SR_TID.X ;  /* 0x0000000000037919 */ /* 0x000e2e0000002100 */
[----:B------:R-:W0:Y:S01]  /*0020*/  S2UR UR4, SR_CTAID.X ;  /* 0x00000000000479c3 */ /* 0x000e220000002500 */
[----:B------:R-:W1:Y:S01]  /*0030*/  LDCU.64 UR6, c[0x0][0x388] ;  /* 0x00007100ff0677ac */ /* 0x000e620008000a00 */
[----:B------:R-:W2:Y:S06]  /*0040*/  S2R R5, SR_TID.Y ;  /* 0x0000000000057919 */ /* 0x000eac0000002200 */
[----:B------:R-:W0:Y:S08]  /*0050*/  LDC R0, c[0x0][0x360] ;  /* 0x0000d800ff007b82 */ /* 0x000e300000000800 */
[----:B------:R-:W2:Y:S08]  /*0060*/  S2UR UR5, SR_CTAID.Y ;  /* 0x00000000000579c3 */ /* 0x000eb00000002600 */
[----:B------:R-:W2:Y:S01]  /*0070*/  LDC R2, c[0x0][0x364] ;  /* 0x0000d900ff027b82 */ /* 0x000ea20000000800 */
[----:B0-----:R-:W-:Y:S01]  /*0080*/  IMAD R0, R0, UR4, R3 ;  /* 0x0000000400007c24 */ /* 0x001fe2000f8e0203 */
[----:B-1----:R-:W-:Y:S01]  /*0090*/  UIMAD UR4, UR6, UR7, URZ ;  /* 0x00000007060472a4 */ /* 0x002fe2000f8e02ff */
[----:B--2---:R-:W-:-:S04]  /*00a0*/  IMAD R3, R2, UR5, R5 ;  /* 0x0000000502037c24 */ /* 0x004fc8000f8e0205 */
[----:B------:R-:W-:-:S05]  /*00b0*/  IMAD R5, R3, UR6, R0 ;  /* 0x0000000603057c24 */ /* 0x000fca000f8e0200 */
[----:B------:R-:W-:-:S13]  /*00c0*/  ISETP.GE.AND P0, PT, R5, UR4, PT ;  /* 0x0000000405007c0c */ /* 0x000fda000bf06270 */
[----:B------:R-:W-:Y:S05]  /*00d0*/  @P0 EXIT ;  /* 0x000000000000094d */ /* 0x000fea0003800000 */
[----:B------:R-:W0:Y:S01]  /*00e0*/  LDC.64 R2, c[0x0][0x380] ;  /* 0x0000e000ff027b82 */ /* 0x000e220000000a00 */
[----:B------:R-:W1:Y:S01]  /*00f0*/  LDCU.64 UR4, c[0x0][0x358] ;  /* 0x00006b00ff0477ac */ /* 0x000e620008000a00 */
[----:B------:R-:W-:Y:S01]  /*0100*/  I2FP.F32.S32 R0, R5 ;  /* 0x0000000500007245 */ /* 0x000fe20000201400 */
[----:B0-----:R-:W-:-:S04]  /*0110*/  IMAD.WIDE R2, R5, 0x4, R2 ;  /* 0x0000000405027825 */ /* 0x001fc800078e0202 */
[----:B------:R-:W-:-:S05]  /*0120*/  FADD R5, R0, R0 ;  /* 0x0000000000057221 */ /* 0x000fca0000000000 */
[----:B-1----:R-:W-:Y:S01]  /*0130*/  STG.E desc[UR4][R2.64], R5 ;  /* 0x0000000502007986 */ /* 0x002fe2000c101904 */
[----:B------:R-:W-:Y:S05]  /*0140*/  EXIT ;  /* 0x000000000000794d */ /* 0x000fea0003800000 */
.L_x_0:
[----:B------:R-:W-:-:S00]  /*0150*/  BRA `(.L_x_0) ;  /* 0xfffffffc00fc7947 */ /* 0x000fc0000383ffff */
[----:B------:R-:W-:-:S00]  /*0160*/  NOP ;  /* 0x0000000000007918 */ /* 0x000fc00000000000 */
        /* <DEDUP_REMOVED lines=9> */
.L_x_1:


//--------------------- .nv.shared.reserved.0     --------------------------
	.section	.nv.shared.reserved.0,"aw",@nobits
	.weak		__nv_reservedSMEM_offset_0_alias
	.size		__nv_reservedSMEM_offset_0_alias, 0, 64
	.other		__nv_reservedSMEM_offset_0_alias,@"STO_CUDA_RESERVED_SHARED STV_DEFAULT"
__nv_reservedSMEM_offset_0_alias:
	.zero		0
	.zero		64


//--------------------- .nv.constant0._Z9process2DPfii --------------------------
	.section	.nv.constant0._Z9process2DPfii,"a",@progbits
	.sectionflags	@""
	.align	4
.nv.constant0._Z9process2DPfii:
	.zero		912


//--------------------- SYMBOLS --------------------------

	.type		.nv.reservedSmem.offset0,@object
	.size		.nv.reservedSmem.offset0,0x4
